//
// Generated by NVIDIA NVVM Compiler
//
// Compiler Build ID: CL-36424714
// Cuda compilation tools, release 13.0, V13.0.88
// Based on NVVM 20.0.0
//

.version 9.0
.target sm_100
.address_size 64

	// .globl	_Z23trilinear_interpolationiiPiPfS0_S0_S0_S0_

.visible .entry _Z23trilinear_interpolationiiPiPfS0_S0_S0_S0_(
	.param .u32 _Z23trilinear_interpolationiiPiPfS0_S0_S0_S0__param_0,
	.param .u32 _Z23trilinear_interpolationiiPiPfS0_S0_S0_S0__param_1,
	.param .u64 .ptr .align 1 _Z23trilinear_interpolationiiPiPfS0_S0_S0_S0__param_2,
	.param .u64 .ptr .align 1 _Z23trilinear_interpolationiiPiPfS0_S0_S0_S0__param_3,
	.param .u64 .ptr .align 1 _Z23trilinear_interpolationiiPiPfS0_S0_S0_S0__param_4,
	.param .u64 .ptr .align 1 _Z23trilinear_interpolationiiPiPfS0_S0_S0_S0__param_5,
	.param .u64 .ptr .align 1 _Z23trilinear_interpolationiiPiPfS0_S0_S0_S0__param_6,
	.param .u64 .ptr .align 1 _Z23trilinear_interpolationiiPiPfS0_S0_S0_S0__param_7
)
{
	.reg .pred 	%p<16>;
	.reg .b32 	%r<49>;
	.reg .b32 	%f<68>;
	.reg .b64 	%rd<37>;

	ld.param.u32 	%r12, [_Z23trilinear_interpolationiiPiPfS0_S0_S0_S0__param_0];
	ld.param.u32 	%r11, [_Z23trilinear_interpolationiiPiPfS0_S0_S0_S0__param_1];
	ld.param.u64 	%rd1, [_Z23trilinear_interpolationiiPiPfS0_S0_S0_S0__param_2];
	ld.param.u64 	%rd2, [_Z23trilinear_interpolationiiPiPfS0_S0_S0_S0__param_3];
	ld.param.u64 	%rd3, [_Z23trilinear_interpolationiiPiPfS0_S0_S0_S0__param_4];
	ld.param.u64 	%rd4, [_Z23trilinear_interpolationiiPiPfS0_S0_S0_S0__param_5];
	ld.param.u64 	%rd5, [_Z23trilinear_interpolationiiPiPfS0_S0_S0_S0__param_6];
	ld.param.u64 	%rd6, [_Z23trilinear_interpolationiiPiPfS0_S0_S0_S0__param_7];
	mov.u32 	%r13, %ctaid.x;
	mov.u32 	%r14, %ntid.x;
	mov.u32 	%r15, %tid.x;
	mad.lo.s32 	%r1, %r13, %r14, %r15;
	setp.ge.s32 	%p1, %r1, %r12;
	@%p1 bra 	$L__BB0_8;
	cvta.to.global.u64 	%rd7, %rd1;
	cvta.to.global.u64 	%rd8, %rd2;
	cvta.to.global.u64 	%rd9, %rd3;
	cvta.to.global.u64 	%rd10, %rd4;
	ld.global.u32 	%r16, [%rd7];
	ld.global.u32 	%r2, [%rd7+4];
	ld.global.u32 	%r3, [%rd7+8];
	mul.wide.s32 	%rd11, %r11, 4;
	add.s64 	%rd12, %rd7, %rd11;
	ld.global.u32 	%r4, [%rd12];
	mul.wide.s32 	%rd13, %r1, 4;
	add.s64 	%rd14, %rd8, %rd13;
	ld.global.f32 	%f1, [%rd14];
	add.s64 	%rd15, %rd9, %rd13;
	ld.global.f32 	%f2, [%rd15];
	add.s64 	%rd16, %rd10, %rd13;
	ld.global.f32 	%f3, [%rd16];
	cvt.rmi.f32.f32 	%f11, %f1;
	cvt.rzi.s32.f32 	%r17, %f11;
	cvt.rpi.f32.f32 	%f12, %f1;
	cvt.rzi.s32.f32 	%r18, %f12;
	cvt.rmi.f32.f32 	%f13, %f2;
	cvt.rzi.s32.f32 	%r19, %f13;
	cvt.rpi.f32.f32 	%f14, %f2;
	cvt.rzi.s32.f32 	%r20, %f14;
	cvt.rmi.f32.f32 	%f15, %f3;
	cvt.rzi.s32.f32 	%r21, %f15;
	cvt.rpi.f32.f32 	%f16, %f3;
	cvt.rzi.s32.f32 	%r22, %f16;
	max.s32 	%r23, %r17, 0;
	max.s32 	%r24, %r18, 0;
	setp.lt.s32 	%p2, %r23, %r16;
	add.s32 	%r25, %r16, -1;
	selp.b32 	%r5, %r23, %r25, %p2;
	setp.lt.s32 	%p3, %r24, %r16;
	selp.b32 	%r6, %r24, %r25, %p3;
	max.s32 	%r26, %r19, 0;
	max.s32 	%r27, %r20, 0;
	setp.lt.s32 	%p4, %r26, %r2;
	add.s32 	%r28, %r2, -1;
	selp.b32 	%r7, %r26, %r28, %p4;
	setp.lt.s32 	%p5, %r27, %r2;
	selp.b32 	%r8, %r27, %r28, %p5;
	max.s32 	%r29, %r21, 0;
	max.s32 	%r30, %r22, 0;
	setp.lt.s32 	%p6, %r29, %r3;
	add.s32 	%r31, %r3, -1;
	selp.b32 	%r9, %r29, %r31, %p6;
	setp.lt.s32 	%p7, %r30, %r3;
	selp.b32 	%r10, %r30, %r31, %p7;
	setp.eq.s32 	%p8, %r5, %r6;
	mov.f32 	%f65, 0f00000000;
	@%p8 bra 	$L__BB0_3;
	cvt.rn.f32.s32 	%f17, %r5;
	sub.f32 	%f18, %f1, %f17;
	cvt.rn.f32.s32 	%f19, %r6;
	sub.f32 	%f20, %f19, %f1;
	div.rn.f32 	%f65, %f18, %f20;
$L__BB0_3:
	setp.eq.s32 	%p9, %r7, %r8;
	mov.f32 	%f66, 0f00000000;
	@%p9 bra 	$L__BB0_5;
	cvt.rn.f32.s32 	%f22, %r7;
	sub.f32 	%f23, %f2, %f22;
	cvt.rn.f32.s32 	%f24, %r8;
	sub.f32 	%f25, %f24, %f2;
	div.rn.f32 	%f66, %f23, %f25;
$L__BB0_5:
	setp.eq.s32 	%p10, %r9, %r10;
	mov.f32 	%f67, 0f00000000;
	@%p10 bra 	$L__BB0_7;
	cvt.rn.f32.s32 	%f27, %r9;
	sub.f32 	%f28, %f3, %f27;
	cvt.rn.f32.s32 	%f29, %r10;
	sub.f32 	%f30, %f29, %f3;
	div.rn.f32 	%f67, %f28, %f30;
$L__BB0_7:
	cvta.to.global.u64 	%rd17, %rd6;
	mul.lo.s32 	%r32, %r3, %r2;
	mul.lo.s32 	%r33, %r32, %r5;
	mul.lo.s32 	%r34, %r7, %r3;
	add.s32 	%r35, %r33, %r34;
	add.s32 	%r36, %r35, %r9;
	mul.wide.s32 	%rd18, %r36, 4;
	add.s64 	%rd19, %rd17, %rd18;
	ld.global.f32 	%f31, [%rd19];
	mov.f32 	%f32, 0f3F800000;
	sub.f32 	%f33, %f32, %f65;
	mul.lo.s32 	%r37, %r32, %r6;
	add.s32 	%r38, %r37, %r34;
	add.s32 	%r39, %r38, %r9;
	mul.wide.s32 	%rd20, %r39, 4;
	add.s64 	%rd21, %rd17, %rd20;
	ld.global.f32 	%f34, [%rd21];
	mul.f32 	%f35, %f65, %f34;
	fma.rn.f32 	%f36, %f33, %f31, %f35;
	add.s32 	%r40, %r35, %r10;
	mul.wide.s32 	%rd22, %r40, 4;
	add.s64 	%rd23, %rd17, %rd22;
	ld.global.f32 	%f37, [%rd23];
	add.s32 	%r41, %r38, %r10;
	mul.wide.s32 	%rd24, %r41, 4;
	add.s64 	%rd25, %rd17, %rd24;
	ld.global.f32 	%f38, [%rd25];
	mul.f32 	%f39, %f65, %f38;
	fma.rn.f32 	%f40, %f33, %f37, %f39;
	mul.lo.s32 	%r42, %r8, %r3;
	add.s32 	%r43, %r33, %r42;
	add.s32 	%r44, %r43, %r9;
	mul.wide.s32 	%rd26, %r44, 4;
	add.s64 	%rd27, %rd17, %rd26;
	ld.global.f32 	%f41, [%rd27];
	add.s32 	%r45, %r37, %r42;
	add.s32 	%r46, %r45, %r9;
	mul.wide.s32 	%rd28, %r46, 4;
	add.s64 	%rd29, %rd17, %rd28;
	ld.global.f32 	%f42, [%rd29];
	mul.f32 	%f43, %f65, %f42;
	fma.rn.f32 	%f44, %f33, %f41, %f43;
	add.s32 	%r47, %r43, %r10;
	mul.wide.s32 	%rd30, %r47, 4;
	add.s64 	%rd31, %rd17, %rd30;
	ld.global.f32 	%f45, [%rd31];
	add.s32 	%r48, %r45, %r10;
	mul.wide.s32 	%rd32, %r48, 4;
	add.s64 	%rd33, %rd17, %rd32;
	ld.global.f32 	%f46, [%rd33];
	mul.f32 	%f47, %f65, %f46;
	fma.rn.f32 	%f48, %f33, %f45, %f47;
	sub.f32 	%f49, %f32, %f66;
	mul.f32 	%f50, %f66, %f44;
	fma.rn.f32 	%f51, %f49, %f36, %f50;
	mul.f32 	%f52, %f66, %f48;
	fma.rn.f32 	%f53, %f49, %f40, %f52;
	sub.f32 	%f54, %f32, %f67;
	mul.f32 	%f55, %f67, %f53;
	fma.rn.f32 	%f56, %f54, %f51, %f55;
	setp.eq.s32 	%p11, %r11, 2;
	setp.eq.s32 	%p12, %r11, 1;
	setp.eq.s32 	%p13, %r11, 0;
	selp.f32 	%f57, %f1, 0f00000000, %p13;
	selp.f32 	%f58, %f2, %f57, %p12;
	selp.f32 	%f59, %f3, %f58, %p11;
	add.f32 	%f60, %f59, %f56;
	cvt.rn.f32.s32 	%f61, %r4;
	add.f32 	%f62, %f61, 0fBF800000;
	setp.ge.f32 	%p14, %f60, %f62;
	selp.f32 	%f63, 0f00000000, %f60, %p14;
	setp.le.f32 	%p15, %f63, 0f00000000;
	selp.f32 	%f64, 0f00000000, %f63, %p15;
	cvta.to.global.u64 	%rd34, %rd5;
	add.s64 	%rd36, %rd34, %rd13;
	st.global.f32 	[%rd36], %f64;
$L__BB0_8:
	ret;

}


// ===== COMPILED SASS (sm_100) =====

	.target	sm_100

	.elftype	@"ET_EXEC"


//--------------------- .note.nv.tkinfo           --------------------------
	.section	.note.nv.tkinfo,"",@"SHT_NOTE"
	.sectionflags	@"SHF_NOTE_NV_TKINFO"
	.tkinfo
        /*0018*/ 	.word	0x00000002
        /*0030*/ 	.string	""
        /*0030*/ 	.string	"ptxas"
        /*0030*/ 	.string	"Cuda compilation tools, release 13.0, V13.0.88"
        /*0030*/ 	.string	"Build cuda_13.0.r13.0/compiler.36424714_0"
        /*0030*/ 	.string	"-arch sm_100 -m 64 "



//--------------------- .note.nv.cuinfo           --------------------------
	.section	.note.nv.cuinfo,"",@"SHT_NOTE"
	.sectionflags	@"SHF_NOTE_NV_CUINFO"
        /*0018*/ 	.short	0x0002
        /*001a*/ 	.short	0x0064
        /*001c*/ 	.short	0x0082
	.zero		2


//--------------------- .nv.info                  --------------------------
	.section	.nv.info,"",@"SHT_CUDA_INFO"
	.align	4


	//----- nvinfo : EIATTR_REGCOUNT
	.align		4
        /*0000*/ 	.byte	0x04, 0x2f
        /*0002*/ 	.short	(.L_1 - .L_0)
	.align		4
.L_0:
        /*0004*/ 	.word	index@(_Z23trilinear_interpolationiiPiPfS0_S0_S0_S0_)
        /*0008*/ 	.word	0x0000001c


	//----- nvinfo : EIATTR_FRAME_SIZE
	.align		4
.L_1:
        /*000c*/ 	.byte	0x04, 0x11
        /*000e*/ 	.short	(.L_3 - .L_2)
	.align		4
.L_2:
        /*0010*/ 	.word	index@($__internal_0_$__cuda_sm3x_div_rn_noftz_f32_slowpath)
        /*0014*/ 	.word	0x00000000


	//----- nvinfo : EIATTR_FRAME_SIZE
	.align		4
.L_3:
        /*0018*/ 	.byte	0x04, 0x11
        /*001a*/ 	.short	(.L_5 - .L_4)
	.align		4
.L_4:
        /*001c*/ 	.word	index@(_Z23trilinear_interpolationiiPiPfS0_S0_S0_S0_)
        /*0020*/ 	.word	0x00000000


	//----- nvinfo : EIATTR_MIN_STACK_SIZE
	.align		4
.L_5:
        /*0024*/ 	.byte	0x04, 0x12
        /*0026*/ 	.short	(.L_7 - .L_6)
	.align		4
.L_6:
        /*0028*/ 	.word	index@(_Z23trilinear_interpolationiiPiPfS0_S0_S0_S0_)
        /*002c*/ 	.word	0x00000000
.L_7:


//--------------------- .nv.compat                --------------------------
	.section	.nv.compat,"",@"SHT_CUDA_COMPAT_INFO"
	.align	4
        /*0000*/ 	.byte	0x02, 0x09, 0x00, 0x00, 0x02, 0x02, 0x01, 0x00, 0x02, 0x05, 0x05, 0x00, 0x03, 0x07, 0x01, 0x01
        /*0010*/ 	.byte	0x02, 0x03, 0x00, 0x00, 0x02, 0x06, 0x01, 0x00, 0x04, 0x0b, 0x08, 0x00, 0x01, 0x00, 0x00, 0x00
        /*0020*/ 	.byte	0x00, 0x00, 0x00, 0x00


//--------------------- .nv.info._Z23trilinear_interpolationiiPiPfS0_S0_S0_S0_ --------------------------
	.section	.nv.info._Z23trilinear_interpolationiiPiPfS0_S0_S0_S0_,"",@"SHT_CUDA_INFO"
	.sectionflags	@""
	.align	4


	//----- nvinfo : EIATTR_CUDA_API_VERSION
	.align		4
        /*0000*/ 	.byte	0x04, 0x37
        /*0002*/ 	.short	(.L_9 - .L_8)
.L_8:
        /*0004*/ 	.word	0x00000082


	//----- nvinfo : EIATTR_KPARAM_INFO
	.align		4
.L_9:
        /*0008*/ 	.byte	0x04, 0x17
        /*000a*/ 	.short	(.L_11 - .L_10)
.L_10:
        /*000c*/ 	.word	0x00000000
        /*0010*/ 	.short	0x0007
        /*0012*/ 	.short	0x0030
        /*0014*/ 	.byte	0x00, 0xf5, 0x21, 0x00


	//----- nvinfo : EIATTR_KPARAM_INFO
	.align		4
.L_11:
        /*0018*/ 	.byte	0x04, 0x17
        /*001a*/ 	.short	(.L_13 - .L_12)
.L_12:
        /*001c*/ 	.word	0x00000000
        /*0020*/ 	.short	0x0006
        /*0022*/ 	.short	0x0028
        /*0024*/ 	.byte	0x00, 0xf5, 0x21, 0x00


	//----- nvinfo : EIATTR_KPARAM_INFO
	.align		4
.L_13:
        /*0028*/ 	.byte	0x04, 0x17
        /*002a*/ 	.short	(.L_15 - .L_14)
.L_14:
        /*002c*/ 	.word	0x00000000
        /*0030*/ 	.short	0x0005
        /*0032*/ 	.short	0x0020
        /*0034*/ 	.byte	0x00, 0xf5, 0x21, 0x00


	//----- nvinfo : EIATTR_KPARAM_INFO
	.align		4
.L_15:
        /*0038*/ 	.byte	0x04, 0x17
        /*003a*/ 	.short	(.L_17 - .L_16)
.L_16:
        /*003c*/ 	.word	0x00000000
        /*0040*/ 	.short	0x0004
        /*0042*/ 	.short	0x0018
        /*0044*/ 	.byte	0x00, 0xf5, 0x21, 0x00


	//----- nvinfo : EIATTR_KPARAM_INFO
	.align		4
.L_17:
        /*0048*/ 	.byte	0x04, 0x17
        /*004a*/ 	.short	(.L_19 - .L_18)
.L_18:
        /*004c*/ 	.word	0x00000000
        /*0050*/ 	.short	0x0003
        /*0052*/ 	.short	0x0010
        /*0054*/ 	.byte	0x00, 0xf5, 0x21, 0x00


	//----- nvinfo : EIATTR_KPARAM_INFO
	.align		4
.L_19:
        /*0058*/ 	.byte	0x04, 0x17
        /*005a*/ 	.short	(.L_21 - .L_20)
.L_20:
        /*005c*/ 	.word	0x00000000
        /*0060*/ 	.short	0x0002
        /*0062*/ 	.short	0x0008
        /*0064*/ 	.byte	0x00, 0xf5, 0x21, 0x00


	//----- nvinfo : EIATTR_KPARAM_INFO
	.align		4
.L_21:
        /*0068*/ 	.byte	0x04, 0x17
        /*006a*/ 	.short	(.L_23 - .L_22)
.L_22:
        /*006c*/ 	.word	0x00000000
        /*0070*/ 	.short	0x0001
        /*0072*/ 	.short	0x0004
        /*0074*/ 	.byte	0x00, 0xf0, 0x11, 0x00


	//----- nvinfo : EIATTR_KPARAM_INFO
	.align		4
.L_23:
        /*0078*/ 	.byte	0x04, 0x17
        /*007a*/ 	.short	(.L_25 - .L_24)
.L_24:
        /*007c*/ 	.word	0x00000000
        /*0080*/ 	.short	0x0000
        /*0082*/ 	.short	0x0000
        /*0084*/ 	.byte	0x00, 0xf0, 0x11, 0x00


	//----- nvinfo : EIATTR_SPARSE_MMA_MASK
	.align		4
.L_25:
        /*0088*/ 	.byte	0x03, 0x50
        /*008a*/ 	.short	0x0000


	//----- nvinfo : EIATTR_MAXREG_COUNT
	.align		4
        /*008c*/ 	.byte	0x03, 0x1b
        /*008e*/ 	.short	0x00ff


	//----- nvinfo : EIATTR_MERCURY_ISA_VERSION
	.align		4
        /*0090*/ 	.byte	0x03, 0x5f
        /*0092*/ 	.short	0x0101


	//----- nvinfo : EIATTR_VRC_CTA_INIT_COUNT
	.align		4
        /*0094*/ 	.byte	0x02, 0x4a
	.zero		1
	.zero		1


	//----- nvinfo : EIATTR_EXIT_INSTR_OFFSETS
	.align		4
        /*0098*/ 	.byte	0x04, 0x1c
        /*009a*/ 	.short	(.L_27 - .L_26)


	//   ....[0]....
.L_26:
        /*009c*/ 	.word	0x00000070


	//   ....[1]....
        /*00a0*/ 	.word	0x00000b90


	//----- nvinfo : EIATTR_CRS_STACK_SIZE
	.align		4
.L_27:
        /*00a4*/ 	.byte	0x04, 0x1e
        /*00a6*/ 	.short	(.L_29 - .L_28)
.L_28:
        /*00a8*/ 	.word	0x00000000


	//----- nvinfo : EIATTR_CBANK_PARAM_SIZE
	.align		4
.L_29:
        /*00ac*/ 	.byte	0x03, 0x19
        /*00ae*/ 	.short	0x0038


	//----- nvinfo : EIATTR_PARAM_CBANK
	.align		4
        /*00b0*/ 	.byte	0x04, 0x0a
        /*00b2*/ 	.short	(.L_31 - .L_30)
	.align		4
.L_30:
        /*00b4*/ 	.word	index@(.nv.constant0._Z23trilinear_interpolationiiPiPfS0_S0_S0_S0_)
        /*00b8*/ 	.short	0x0380
        /*00ba*/ 	.short	0x0038


	//----- nvinfo : EIATTR_SW_WAR
	.align		4
.L_31:
        /*00bc*/ 	.byte	0x04, 0x36
        /*00be*/ 	.short	(.L_33 - .L_32)
.L_32:
        /*00c0*/ 	.word	0x00000008
.L_33:


//--------------------- .nv.callgraph             --------------------------
	.section	.nv.callgraph,"",@"SHT_CUDA_CALLGRAPH"
	.align	4
	.sectionentsize	8
	.align		4
        /*0000*/ 	.word	0x00000000
	.align		4
        /*0004*/ 	.word	0xffffffff
	.align		4
        /*0008*/ 	.word	0x00000000
	.align		4
        /*000c*/ 	.word	0xfffffffe
	.align		4
        /*0010*/ 	.word	0x00000000
	.align		4
        /*0014*/ 	.word	0xfffffffd
	.align		4
        /*0018*/ 	.word	0x00000000
	.align		4
        /*001c*/ 	.word	0xfffffffc


//--------------------- .text._Z23trilinear_interpolationiiPiPfS0_S0_S0_S0_ --------------------------
	.section	.text._Z23trilinear_interpolationiiPiPfS0_S0_S0_S0_,"ax",@progbits
	.align	128
        .global         _Z23trilinear_interpolationiiPiPfS0_S0_S0_S0_
        .type           _Z23trilinear_interpolationiiPiPfS0_S0_S0_S0_,@function
        .size           _Z23trilinear_interpolationiiPiPfS0_S0_S0_S0_,(.L_x_22 - _Z23trilinear_interpolationiiPiPfS0_S0_S0_S0_)
        .other          _Z23trilinear_interpolationiiPiPfS0_S0_S0_S0_,@"STO_CUDA_ENTRY STV_DEFAULT"
_Z23trilinear_interpolationiiPiPfS0_S0_S0_S0_:
.text._Z23trilinear_interpolationiiPiPfS0_S0_S0_S0_:
[----:B------:R-:W-:Y:S01]  /*0000*/  LDC R1, c[0x0][0x37c] ;  /* 0x0000df00ff017b82 */ /* 0x000fe20000000800 */
[----:B------:R-:W0:Y:S07]  /*0010*/  S2R R3, SR_TID.X ;  /* 0x0000000000037919 */ /* 0x000e2e0000002100 */
[----:B------:R-:W0:Y:S01]  /*0020*/  S2UR UR4, SR_CTAID.X ;  /* 0x00000000000479c3 */ /* 0x000e220000002500 */
[----:B------:R-:W1:Y:S07]  /*0030*/  LDCU UR5, c[0x0][0x380] ;  /* 0x00007000ff0577ac */ /* 0x000e6e0008000800 */
[----:B------:R-:W0:Y:S02]  /*0040*/  LDC R4, c[0x0][0x360] ;  /* 0x0000d800ff047b82 */ /* 0x000e240000000800 */
[----:B0-----:R-:W-:-:S05]  /*0050*/  IMAD R4, R4, UR4, R3 ;  /* 0x0000000404047c24 */ /* 0x001fca000f8e0203 */
[----:B-1----:R-:W-:-:S13]  /*0060*/  ISETP.GE.AND P0, PT, R4, UR5, PT ;  /* 0x0000000504007c0c */ /* 0x002fda000bf06270 */
[----:B------:R-:W-:Y:S05]  /*0070*/  @P0 EXIT ;  /* 0x000000000000094d */ /* 0x000fea0003800000 */
[----:B------:R-:W0:Y:S01]  /*0080*/  LDC.64 R6, c[0x0][0x390] ;  /* 0x0000e400ff067b82 */ /* 0x000e220000000a00 */
[----:B------:R-:W1:Y:S07]  /*0090*/  LDCU.64 UR4, c[0x0][0x358] ;  /* 0x00006b00ff0477ac */ /* 0x000e6e0008000a00 */
[----:B------:R-:W2:Y:S08]  /*00a0*/  LDC.64 R16, c[0x0][0x398] ;  /* 0x0000e600ff107b82 */ /* 0x000eb00000000a00 */
[----:B------:R-:W3:Y:S01]  /*00b0*/  LDC.64 R2, c[0x0][0x388] ;  /* 0x0000e200ff027b82 */ /* 0x000ee20000000a00 */
[----:B0-----:R-:W-:-:S07]  /*00c0*/  IMAD.WIDE R6, R4, 0x4, R6 ;  /* 0x0000000404067825 */ /* 0x001fce00078e0206 */
[----:B------:R-:W0:Y:S01]  /*00d0*/  LDC R15, c[0x0][0x384] ;  /* 0x0000e100ff0f7b82 */ /* 0x000e220000000800 */
[----:B-1----:R-:W4:Y:S01]  /*00e0*/  LDG.E R7, desc[UR4][R6.64] ;  /* 0x0000000406077981 */ /* 0x002f22000c1e1900 */
[----:B--2---:R-:W-:-:S06]  /*00f0*/  IMAD.WIDE R16, R4, 0x4, R16 ;  /* 0x0000000404107825 */ /* 0x004fcc00078e0210 */
[----:B------:R-:W0:Y:S01]  /*0100*/  LDC.64 R10, c[0x0][0x388] ;  /* 0x0000e200ff0a7b82 */ /* 0x000e220000000a00 */
[----:B------:R-:W2:Y:S04]  /*0110*/  LDG.E R5, desc[UR4][R16.64] ;  /* 0x0000000410057981 */ /* 0x000ea8000c1e1900 */
[----:B---3--:R-:W3:Y:S03]  /*0120*/  LDG.E R0, desc[UR4][R2.64] ;  /* 0x0000000402007981 */ /* 0x008ee6000c1e1900 */
[----:B------:R-:W1:Y:S01]  /*0130*/  LDC.64 R8, c[0x0][0x3a0] ;  /* 0x0000e800ff087b82 */ /* 0x000e620000000a00 */
[----:B------:R-:W2:Y:S01]  /*0140*/  LDG.E R13, desc[UR4][R2.64+0x4] ;  /* 0x00000404020d7981 */ /* 0x000ea2000c1e1900 */
[----:B------:R-:W-:Y:S03]  /*0150*/  BSSY.RECONVERGENT B0, `(.L_x_0) ;  /* 0x000002c000007945 */ /* 0x000fe60003800200 */
[----:B------:R-:W5:Y:S01]  /*0160*/  LDG.E R14, desc[UR4][R2.64+0x8] ;  /* 0x00000804020e7981 */ /* 0x000f62000c1e1900 */
[----:B0-----:R-:W-:-:S05]  /*0170*/  IMAD.WIDE R10, R15, 0x4, R10 ;  /* 0x000000040f0a7825 */ /* 0x001fca00078e020a */
[----:B------:R-:W5:Y:S01]  /*0180*/  LDG.E R6, desc[UR4][R10.64] ;  /* 0x000000040a067981 */ /* 0x000f62000c1e1900 */
[----:B-1----:R-:W-:-:S06]  /*0190*/  IMAD.WIDE R8, R4, 0x4, R8 ;  /* 0x0000000404087825 */ /* 0x002fcc00078e0208 */
[----:B------:R0:W5:Y:S02]  /*01a0*/  LDG.E R8, desc[UR4][R8.64] ;  /* 0x0000000408087981 */ /* 0x000164000c1e1900 */
[----:B0-----:R-:W-:Y:S01]  /*01b0*/  HFMA2 R9, -RZ, RZ, 0, 0 ;  /* 0x00000000ff097431 */ /* 0x001fe200000001ff */
[----:B----4-:R-:W0:Y:S08]  /*01c0*/  F2I.FLOOR.NTZ R12, R7 ;  /* 0x00000007000c7305 */ /* 0x010e300000207100 */
[----:B------:R-:W1:Y:S01]  /*01d0*/  F2I.CEIL.NTZ R15, R7 ;  /* 0x00000007000f7305 */ /* 0x000e62000020b100 */
[----:B0-----:R-:W-:Y:S01]  /*01e0*/  VIMNMX R19, PT, PT, RZ, R12, !PT ;  /* 0x0000000cff137248 */ /* 0x001fe20007fe0100 */
[----:B---3--:R-:W-:-:S06]  /*01f0*/  VIADD R12, R0, 0xffffffff ;  /* 0xffffffff000c7836 */ /* 0x008fcc0000000000 */
[----:B--2---:R-:W0:Y:S01]  /*0200*/  F2I.FLOOR.NTZ R16, R5 ;  /* 0x0000000500107305 */ /* 0x004e220000207100 */
[----:B------:R-:W-:Y:S02]  /*0210*/  ISETP.GE.AND P0, PT, R19, R0, PT ;  /* 0x000000001300720c */ /* 0x000fe40003f06270 */
[----:B-1----:R-:W-:-:S05]  /*0220*/  VIMNMX R21, PT, PT, RZ, R15, !PT ;  /* 0x0000000fff157248 */ /* 0x002fca0007fe0100 */
[----:B------:R-:W1:Y:S01]  /*0230*/  F2I.CEIL.NTZ R17, R5 ;  /* 0x0000000500117305 */ /* 0x000e62000020b100 */
[----:B------:R-:W-:Y:S02]  /*0240*/  ISETP.GE.AND P1, PT, R21, R0, PT ;  /* 0x000000001500720c */ /* 0x000fe40003f26270 */
[-C--:B------:R-:W-:Y:S02]  /*0250*/  SEL R15, R19, R12.reuse, !P0 ;  /* 0x0000000c130f7207 */ /* 0x080fe40004000000 */
[----:B------:R-:W-:-:S04]  /*0260*/  SEL R12, R21, R12, !P1 ;  /* 0x0000000c150c7207 */ /* 0x000fc80004800000 */
[----:B------:R-:W-:Y:S02]  /*0270*/  ISETP.NE.AND P2, PT, R15, R12, PT ;  /* 0x0000000c0f00720c */ /* 0x000fe40003f45270 */
[----:B0-----:R-:W-:Y:S02]  /*0280*/  VIMNMX R16, PT, PT, RZ, R16, !PT ;  /* 0x00000010ff107248 */ /* 0x001fe40007fe0100 */
[----:B-1----:R-:W-:Y:S01]  /*0290*/  VIMNMX R18, PT, PT, RZ, R17, !PT ;  /* 0x00000011ff127248 */ /* 0x002fe20007fe0100 */
[----:B------:R-:W-:Y:S01]  /*02a0*/  VIADD R3, R13, 0xffffffff ;  /* 0xffffffff0d037836 */ /* 0x000fe20000000000 */
[-C--:B------:R-:W-:Y:S02]  /*02b0*/  ISETP.GE.AND P0, PT, R16, R13.reuse, PT ;  /* 0x0000000d1000720c */ /* 0x080fe40003f06270 */
[----:B------:R-:W-:Y:S02]  /*02c0*/  ISETP.GE.AND P1, PT, R18, R13, PT ;  /* 0x0000000d1200720c */ /* 0x000fe40003f26270 */
[----:B------:R-:W-:-:S02]  /*02d0*/  SEL R17, R16, R3, !P0 ;  /* 0x0000000310117207 */ /* 0x000fc40004000000 */
[----:B------:R-:W-:Y:S01]  /*02e0*/  SEL R18, R18, R3, !P1 ;  /* 0x0000000312127207 */ /* 0x000fe20004800000 */
[----:B------:R-:W-:Y:S08]  /*02f0*/  @!P2 BRA `(.L_x_1) ;  /* 0x000000000044a947 */ /* 0x000ff00003800000 */
[----:B------:R-:W-:Y:S01]  /*0300*/  I2FP.F32.S32 R0, R12 ;  /* 0x0000000c00007245 */ /* 0x000fe20000201400 */
[----:B------:R-:W-:Y:S04]  /*0310*/  BSSY.RECONVERGENT B1, `(.L_x_1) ;  /* 0x000000f000017945 */ /* 0x000fe80003800200 */
[----:B------:R-:W-:Y:S01]  /*0320*/  FADD R3, -R7, R0 ;  /* 0x0000000007037221 */ /* 0x000fe20000000100 */
[----:B------:R-:W-:-:S03]  /*0330*/  I2FP.F32.S32 R0, R15 ;  /* 0x0000000f00007245 */ /* 0x000fc60000201400 */
[----:B------:R-:W0:Y:S02]  /*0340*/  MUFU.RCP R2, R3 ;  /* 0x0000000300027308 */ /* 0x000e240000001000 */
[----:B------:R-:W-:-:S06]  /*0350*/  FADD R0, R7, -R0 ;  /* 0x8000000007007221 */ /* 0x000fcc0000000000 */
[----:B------:R-:W1:Y:S01]  /*0360*/  FCHK P0, R0, R3 ;  /* 0x0000000300007302 */ /* 0x000e620000000000 */
[----:B0-----:R-:W-:-:S04]  /*0370*/  FFMA R9, -R3, R2, 1 ;  /* 0x3f80000003097423 */ /* 0x001fc80000000102 */
[----:B------:R-:W-:-:S04]  /*0380*/  FFMA R9, R2, R9, R2 ;  /* 0x0000000902097223 */ /* 0x000fc80000000002 */
[----:B------:R-:W-:-:S04]  /*0390*/  FFMA R2, R0, R9, RZ ;  /* 0x0000000900027223 */ /* 0x000fc800000000ff */
[----:B------:R-:W-:-:S04]  /*03a0*/  FFMA R10, -R3, R2, R0 ;  /* 0x00000002030a7223 */ /* 0x000fc80000000100 */
[----:B------:R-:W-:Y:S01]  /*03b0*/  FFMA R9, R9, R10, R2 ;  /* 0x0000000a09097223 */ /* 0x000fe20000000002 */
[----:B-1----:R-:W-:Y:S06]  /*03c0*/  @!P0 BRA `(.L_x_2) ;  /* 0x00000000000c8947 */ /* 0x002fec0003800000 */
[----:B------:R-:W-:-:S07]  /*03d0*/  MOV R2, 0x3f0 ;  /* 0x000003f000027802 */ /* 0x000fce0000000f00 */
[----:B-----5:R-:W-:Y:S05]  /*03e0*/  CALL.REL.NOINC `($__internal_0_$__cuda_sm3x_div_rn_noftz_f32_slowpath) ;  /* 0x0000000400ec7944 */ /* 0x020fea0003c00000 */
[----:B------:R-:W-:-:S07]  /*03f0*/  IMAD.MOV.U32 R9, RZ, RZ, R0 ;  /* 0x000000ffff097224 */ /* 0x000fce00078e0000 */
.L_x_2:
[----:B------:R-:W-:Y:S05]  /*0400*/  BSYNC.RECONVERGENT B1 ;  /* 0x0000000000017941 */ /* 0x000fea0003800200 */
.L_x_1:
[----:B------:R-:W-:Y:S05]  /*0410*/  BSYNC.RECONVERGENT B0 ;  /* 0x0000000000007941 */ /* 0x000fea0003800200 */
.L_x_0:
[----:B-----5:R-:W0:Y:S01]  /*0420*/  F2I.FLOOR.NTZ R0, R8 ;  /* 0x0000000800007305 */ /* 0x020e220000207100 */
[----:B------:R-:W-:Y:S01]  /*0430*/  ISETP.NE.AND P2, PT, R17, R18, PT ;  /* 0x000000121100720c */ /* 0x000fe20003f45270 */
[----:B------:R-:W-:Y:S01]  /*0440*/  VIADD R10, R14, 0xffffffff ;  /* 0xffffffff0e0a7836 */ /* 0x000fe20000000000 */
[----:B------:R-:W-:Y:S01]  /*0450*/  BSSY.RECONVERGENT B0, `(.L_x_3) ;  /* 0x000001b000007945 */ /* 0x000fe20003800200 */
[----:B------:R-:W-:-:S04]  /*0460*/  MOV R16, RZ ;  /* 0x000000ff00107202 */ /* 0x000fc80000000f00 */
[----:B------:R-:W1:Y:S01]  /*0470*/  F2I.CEIL.NTZ R2, R8 ;  /* 0x0000000800027305 */ /* 0x000e62000020b100 */
[----:B0-----:R-:W-:-:S04]  /*0480*/  VIMNMX R11, PT, PT, RZ, R0, !PT ;  /* 0x00000000ff0b7248 */ /* 0x001fc80007fe0100 */
[C---:B------:R-:W-:Y:S02]  /*0490*/  ISETP.GE.AND P0, PT, R11.reuse, R14, PT ;  /* 0x0000000e0b00720c */ /* 0x040fe40003f06270 */
[----:B-1----:R-:W-:Y:S02]  /*04a0*/  VIMNMX R3, PT, PT, RZ, R2, !PT ;  /* 0x00000002ff037248 */ /* 0x002fe40007fe0100 */
[----:B------:R-:W-:Y:S02]  /*04b0*/  SEL R11, R11, R10, !P0 ;  /* 0x0000000a0b0b7207 */ /* 0x000fe40004000000 */
[----:B------:R-:W-:-:S04]  /*04c0*/  ISETP.GE.AND P1, PT, R3, R14, PT ;  /* 0x0000000e0300720c */ /* 0x000fc80003f26270 */
        /* <DEDUP_REMOVED lines=16> */
[----:B------:R-:W-:Y:S05]  /*05d0*/  CALL.REL.NOINC `($__internal_0_$__cuda_sm3x_div_rn_noftz_f32_slowpath) ;  /* 0x0000000400707944 */ /* 0x000fea0003c00000 */
[----:B------:R-:W-:-:S07]  /*05e0*/  IMAD.MOV.U32 R16, RZ, RZ, R0 ;  /* 0x000000ffff107224 */ /* 0x000fce00078e0000 */
.L_x_5:
[----:B------:R-:W-:Y:S05]  /*05f0*/  BSYNC.RECONVERGENT B1 ;  /* 0x0000000000017941 */ /* 0x000fea0003800200 */
.L_x_4:
[----:B------:R-:W-:Y:S05]  /*0600*/  BSYNC.RECONVERGENT B0 ;  /* 0x0000000000007941 */ /* 0x000fea0003800200 */
.L_x_3:
[----:B------:R-:W-:Y:S01]  /*0610*/  ISETP.NE.AND P0, PT, R11, R10, PT ;  /* 0x0000000a0b00720c */ /* 0x000fe20003f05270 */
[----:B------:R-:W-:Y:S01]  /*0620*/  BSSY.RECONVERGENT B0, `(.L_x_6) ;  /* 0x0000016000007945 */ /* 0x000fe20003800200 */
[----:B------:R-:W-:-:S11]  /*0630*/  IMAD.MOV.U32 R0, RZ, RZ, RZ ;  /* 0x000000ffff007224 */ /* 0x000fd600078e00ff */
[----:B------:R-:W-:Y:S05]  /*0640*/  @!P0 BRA `(.L_x_7) ;  /* 0x00000000004c8947 */ /* 0x000fea0003800000 */
        /* <DEDUP_REMOVED lines=13> */
[----:B------:R-:W-:Y:S02]  /*0720*/  MOV R3, R19 ;  /* 0x0000001300037202 */ /* 0x000fe40000000f00 */
[----:B------:R-:W-:-:S07]  /*0730*/  MOV R2, 0x750 ;  /* 0x0000075000027802 */ /* 0x000fce0000000f00 */
[----:B------:R-:W-:Y:S05]  /*0740*/  CALL.REL.NOINC `($__internal_0_$__cuda_sm3x_div_rn_noftz_f32_slowpath) ;  /* 0x0000000400147944 */ /* 0x000fea0003c00000 */
[----:B------:R-:W-:-:S07]  /*0750*/  IMAD.MOV.U32 R2, RZ, RZ, R0 ;  /* 0x000000ffff027224 */ /* 0x000fce00078e0000 */
.L_x_9:
[----:B------:R-:W-:Y:S05]  /*0760*/  BSYNC.RECONVERGENT B1 ;  /* 0x0000000000017941 */ /* 0x000fea0003800200 */
.L_x_8:
[----:B------:R-:W-:-:S07]  /*0770*/  IMAD.MOV.U32 R0, RZ, RZ, R2 ;  /* 0x000000ffff007224 */ /* 0x000fce00078e0002 */
.L_x_7:
[----:B------:R-:W-:Y:S05]  /*0780*/  BSYNC.RECONVERGENT B0 ;  /* 0x0000000000007941 */ /* 0x000fea0003800200 */
.L_x_6:
[----:B------:R-:W0:Y:S01]  /*0790*/  LDC.64 R2, c[0x0][0x3b0] ;  /* 0x0000ec00ff027b82 */ /* 0x000e220000000a00 */
[----:B------:R-:W-:Y:S02]  /*07a0*/  IMAD R13, R13, R14, RZ ;  /* 0x0000000e0d0d7224 */ /* 0x000fe400078e02ff */
[C---:B------:R-:W-:Y:S02]  /*07b0*/  IMAD R20, R14.reuse, R17, RZ ;  /* 0x000000110e147224 */ /* 0x040fe400078e02ff */
[----:B------:R-:W-:Y:S02]  /*07c0*/  IMAD R14, R14, R18, RZ ;  /* 0x000000120e0e7224 */ /* 0x000fe400078e02ff */
[-CC-:B------:R-:W-:Y:S02]  /*07d0*/  IMAD R17, R15, R13.reuse, R20.reuse ;  /* 0x0000000d0f117224 */ /* 0x180fe400078e0214 */
[CC--:B------:R-:W-:Y:S02]  /*07e0*/  IMAD R20, R12.reuse, R13.reuse, R20 ;  /* 0x0000000d0c147224 */ /* 0x0c0fe400078e0214 */
[--C-:B------:R-:W-:Y:S01]  /*07f0*/  IMAD R12, R12, R13, R14.reuse ;  /* 0x0000000d0c0c7224 */ /* 0x100fe200078e020e */
[----:B------:R-:W-:Y:S01]  /*0800*/  IADD3 R25, PT, PT, R17, R11, RZ ;  /* 0x0000000b11197210 */ /* 0x000fe20007ffe0ff */
[----:B------:R-:W-:Y:S01]  /*0810*/  IMAD R23, R15, R13, R14 ;  /* 0x0000000d0f177224 */ /* 0x000fe200078e020e */
[CC--:B------:R-:W-:Y:S01]  /*0820*/  IADD3 R21, PT, PT, R20.reuse, R10.reuse, RZ ;  /* 0x0000000a14157210 */ /* 0x0c0fe20007ffe0ff */
[--C-:B------:R-:W-:Y:S01]  /*0830*/  IMAD.IADD R19, R20, 0x1, R11.reuse ;  /* 0x0000000114137824 */ /* 0x100fe200078e020b */
[----:B------:R-:W-:Y:S01]  /*0840*/  IADD3 R13, PT, PT, R12, R10, RZ ;  /* 0x0000000a0c0d7210 */ /* 0x000fe20007ffe0ff */
[----:B------:R-:W-:-:S02]  /*0850*/  IMAD.IADD R15, R23, 0x1, R11 ;  /* 0x00000001170f7824 */ /* 0x000fc400078e020b */
[----:B------:R-:W-:Y:S02]  /*0860*/  IMAD.IADD R11, R12, 0x1, R11 ;  /* 0x000000010c0b7824 */ /* 0x000fe400078e020b */
[--C-:B------:R-:W-:Y:S02]  /*0870*/  IMAD.IADD R17, R17, 0x1, R10.reuse ;  /* 0x0000000111117824 */ /* 0x100fe400078e020a */
[----:B------:R-:W-:Y:S02]  /*0880*/  IMAD.IADD R23, R23, 0x1, R10 ;  /* 0x0000000117177824 */ /* 0x000fe400078e020a */
[----:B0-----:R-:W-:-:S04]  /*0890*/  IMAD.WIDE R10, R11, 0x4, R2 ;  /* 0x000000040b0a7825 */ /* 0x001fc800078e0202 */
[--C-:B------:R-:W-:Y:S02]  /*08a0*/  IMAD.WIDE R12, R13, 0x4, R2.reuse ;  /* 0x000000040d0c7825 */ /* 0x100fe400078e0202 */
[----:B------:R-:W2:Y:S02]  /*08b0*/  LDG.E R10, desc[UR4][R10.64] ;  /* 0x000000040a0a7981 */ /* 0x000ea4000c1e1900 */
[--C-:B------:R-:W-:Y:S02]  /*08c0*/  IMAD.WIDE R18, R19, 0x4, R2.reuse ;  /* 0x0000000413127825 */ /* 0x100fe400078e0202 */
[----:B------:R-:W3:Y:S02]  /*08d0*/  LDG.E R12, desc[UR4][R12.64] ;  /* 0x000000040c0c7981 */ /* 0x000ee4000c1e1900 */
[--C-:B------:R-:W-:Y:S02]  /*08e0*/  IMAD.WIDE R20, R21, 0x4, R2.reuse ;  /* 0x0000000415147825 */ /* 0x100fe400078e0202 */
[----:B------:R0:W4:Y:S02]  /*08f0*/  LDG.E R18, desc[UR4][R18.64] ;  /* 0x0000000412127981 */ /* 0x000124000c1e1900 */
[----:B------:R-:W-:-:S02]  /*0900*/  IMAD.WIDE R14, R15, 0x4, R2 ;  /* 0x000000040f0e7825 */ /* 0x000fc400078e0202 */
[----:B------:R-:W5:Y:S02]  /*0910*/  LDG.E R20, desc[UR4][R20.64] ;  /* 0x0000000414147981 */ /* 0x000f64000c1e1900 */
[--C-:B------:R-:W-:Y:S02]  /*0920*/  IMAD.WIDE R22, R23, 0x4, R2.reuse ;  /* 0x0000000417167825 */ /* 0x100fe400078e0202 */
[----:B------:R-:W5:Y:S02]  /*0930*/  LDG.E R14, desc[UR4][R14.64] ;  /* 0x000000040e0e7981 */ /* 0x000f64000c1e1900 */
[--C-:B------:R-:W-:Y:S02]  /*0940*/  IMAD.WIDE R24, R25, 0x4, R2.reuse ;  /* 0x0000000419187825 */ /* 0x100fe400078e0202 */
[----:B------:R-:W5:Y:S02]  /*0950*/  LDG.E R22, desc[UR4][R22.64] ;  /* 0x0000000416167981 */ /* 0x000f64000c1e1900 */
[----:B------:R-:W-:-:S02]  /*0960*/  IMAD.WIDE R2, R17, 0x4, R2 ;  /* 0x0000000411027825 */ /* 0x000fc400078e0202 */
[----:B------:R-:W5:Y:S01]  /*0970*/  LDG.E R24, desc[UR4][R24.64] ;  /* 0x0000000418187981 */ /* 0x000f62000c1e1900 */
[----:B------:R-:W1:Y:S03]  /*0980*/  LDC R17, c[0x0][0x384] ;  /* 0x0000e100ff117b82 */ /* 0x000e660000000800 */
[----:B------:R0:W5:Y:S02]  /*0990*/  LDG.E R2, desc[UR4][R2.64] ;  /* 0x0000000402027981 */ /* 0x000164000c1e1900 */
[----:B0-----:R-:W-:Y:S01]  /*09a0*/  FADD R19, -R9, 1 ;  /* 0x3f80000009137421 */ /* 0x001fe20000000100 */
[----:B------:R-:W-:Y:S01]  /*09b0*/  FADD R3, -R16, 1 ;  /* 0x3f80000010037421 */ /* 0x000fe20000000100 */
[C---:B-1----:R-:W-:Y:S02]  /*09c0*/  ISETP.NE.AND P1, PT, R17.reuse, 0x1, PT ;  /* 0x000000011100780c */ /* 0x042fe40003f25270 */
[----:B------:R-:W-:-:S02]  /*09d0*/  ISETP.NE.AND P2, PT, R17, RZ, PT ;  /* 0x000000ff1100720c */ /* 0x000fc40003f45270 */
[----:B------:R-:W-:Y:S02]  /*09e0*/  ISETP.NE.AND P0, PT, R17, 0x2, PT ;  /* 0x000000021100780c */ /* 0x000fe40003f05270 */
[----:B------:R-:W-:-:S07]  /*09f0*/  I2FP.F32.S32 R6, R6 ;  /* 0x0000000600067245 */ /* 0x000fce0000201400 */
[----:B------:R-:W-:Y:S01]  /*0a00*/  @P1 FSEL R5, R7, RZ, !P2 ;  /* 0x000000ff07051208 */ /* 0x000fe20005000000 */
[----:B------:R-:W-:-:S03]  /*0a10*/  FADD R7, -R0, 1 ;  /* 0x3f80000000077421 */ /* 0x000fc60000000100 */
[----:B------:R-:W-:Y:S01]  /*0a20*/  FSEL R8, R8, R5, !P0 ;  /* 0x0000000508087208 */ /* 0x000fe20004000000 */
[----:B------:R-:W-:Y:S01]  /*0a30*/  FADD R6, R6, -1 ;  /* 0xbf80000006067421 */ /* 0x000fe20000000000 */
[-C--:B--2---:R-:W-:Y:S01]  /*0a40*/  FMUL R10, R10, R9.reuse ;  /* 0x000000090a0a7220 */ /* 0x084fe20000400000 */
[-C--:B---3--:R-:W-:Y:S01]  /*0a50*/  FMUL R25, R12, R9.reuse ;  /* 0x000000090c197220 */ /* 0x088fe20000400000 */
[-C--:B----4-:R-:W-:Y:S01]  /*0a60*/  FMUL R11, R18, R9.reuse ;  /* 0x00000009120b7220 */ /* 0x090fe20000400000 */
[----:B-----5:R-:W-:Y:S01]  /*0a70*/  FMUL R9, R20, R9 ;  /* 0x0000000914097220 */ /* 0x020fe20000400000 */
[C---:B------:R-:W-:Y:S01]  /*0a80*/  FFMA R13, R19.reuse, R14, R10 ;  /* 0x0000000e130d7223 */ /* 0x040fe2000000000a */
[----:B------:R-:W-:-:S03]  /*0a90*/  FFMA R25, R19, R22, R25 ;  /* 0x0000001613197223 */ /* 0x000fc60000000019 */
[-C--:B------:R-:W-:Y:S01]  /*0aa0*/  FMUL R10, R13, R16.reuse ;  /* 0x000000100d0a7220 */ /* 0x080fe20000400000 */
[----:B------:R-:W-:Y:S01]  /*0ab0*/  FFMA R11, R24, R19, R11 ;  /* 0x00000013180b7223 */ /* 0x000fe2000000000b */
[----:B------:R-:W-:Y:S01]  /*0ac0*/  FMUL R25, R25, R16 ;  /* 0x0000001019197220 */ /* 0x000fe20000400000 */
[----:B------:R-:W-:Y:S02]  /*0ad0*/  FFMA R2, R19, R2, R9 ;  /* 0x0000000213027223 */ /* 0x000fe40000000009 */
[-C--:B------:R-:W-:Y:S02]  /*0ae0*/  FFMA R10, R11, R3.reuse, R10 ;  /* 0x000000030b0a7223 */ /* 0x080fe4000000000a */
[----:B------:R-:W-:Y:S02]  /*0af0*/  FFMA R25, R2, R3, R25 ;  /* 0x0000000302197223 */ /* 0x000fe40000000019 */
[----:B------:R-:W0:Y:S02]  /*0b00*/  LDC.64 R2, c[0x0][0x3a8] ;  /* 0x0000ea00ff027b82 */ /* 0x000e240000000a00 */
[----:B------:R-:W-:-:S04]  /*0b10*/  FMUL R25, R25, R0 ;  /* 0x0000000019197220 */ /* 0x000fc80000400000 */
[----:B------:R-:W-:-:S04]  /*0b20*/  FFMA R7, R10, R7, R25 ;  /* 0x000000070a077223 */ /* 0x000fc80000000019 */
[----:B------:R-:W-:-:S05]  /*0b30*/  FADD R7, R7, R8 ;  /* 0x0000000807077221 */ /* 0x000fca0000000000 */
[----:B------:R-:W-:-:S04]  /*0b40*/  FSETP.GE.AND P0, PT, R7, R6, PT ;  /* 0x000000060700720b */ /* 0x000fc80003f06000 */
[----:B------:R-:W-:-:S04]  /*0b50*/  FSEL R7, R7, RZ, !P0 ;  /* 0x000000ff07077208 */ /* 0x000fc80004000000 */
[----:B------:R-:W-:Y:S01]  /*0b60*/  FMNMX.NAN R7, RZ, R7, !PT ;  /* 0x00000007ff077209 */ /* 0x000fe20007820000 */
[----:B0-----:R-:W-:-:S05]  /*0b70*/  IMAD.WIDE R2, R4, 0x4, R2 ;  /* 0x0000000404027825 */ /* 0x001fca00078e0202 */
[----:B------:R-:W-:Y:S01]  /*0b80*/  STG.E desc[UR4][R2.64], R7 ;  /* 0x0000000702007986 */ /* 0x000fe2000c101904 */
[----:B------:R-:W-:Y:S05]  /*0b90*/  EXIT ;  /* 0x000000000000794d */ /* 0x000fea0003800000 */
        .weak           $__internal_0_$__cuda_sm3x_div_rn_noftz_f32_slowpath
        .type           $__internal_0_$__cuda_sm3x_div_rn_noftz_f32_slowpath,@function
        .size           $__internal_0_$__cuda_sm3x_div_rn_noftz_f32_slowpath,(.L_x_22 - $__internal_0_$__cuda_sm3x_div_rn_noftz_f32_slowpath)
$__internal_0_$__cuda_sm3x_div_rn_noftz_f32_slowpath:
[----:B------:R-:W-:Y:S01]  /*0ba0*/  SHF.R.U32.HI R19, RZ, 0x17, R3 ;  /* 0x00000017ff137819 */ /* 0x000fe20000011603 */
[----:B------:R-:W-:Y:S01]  /*0bb0*/  BSSY.RECONVERGENT B2, `(.L_x_10) ;  /* 0x0000062000027945 */ /* 0x000fe20003800200 */
[----:B------:R-:W-:Y:S02]  /*0bc0*/  SHF.R.U32.HI R20, RZ, 0x17, R0 ;  /* 0x00000017ff147819 */ /* 0x000fe40000011600 */
[----:B------:R-:W-:Y:S02]  /*0bd0*/  LOP3.LUT R19, R19, 0xff, RZ, 0xc0, !PT ;  /* 0x000000ff13137812 */ /* 0x000fe400078ec0ff */
[----:B------:R-:W-:-:S03]  /*0be0*/  LOP3.LUT R24, R20, 0xff, RZ, 0xc0, !PT ;  /* 0x000000ff14187812 */ /* 0x000fc600078ec0ff */
[----:B------:R-:W-:Y:S01]  /*0bf0*/  VIADD R22, R19, 0xffffffff ;  /* 0xffffffff13167836 */ /* 0x000fe20000000000 */
[----:B------:R-:W-:-:S04]  /*0c00*/  IADD3 R21, PT, PT, R24, -0x1, RZ ;  /* 0xffffffff18157810 */ /* 0x000fc80007ffe0ff */
[----:B------:R-:W-:-:S04]  /*0c10*/  ISETP.GT.U32.AND P0, PT, R22, 0xfd, PT ;  /* 0x000000fd1600780c */ /* 0x000fc80003f04070 */
[----:B------:R-:W-:-:S13]  /*0c20*/  ISETP.GT.U32.OR P0, PT, R21, 0xfd, P0 ;  /* 0x000000fd1500780c */ /* 0x000fda0000704470 */
[----:B------:R-:W-:Y:S01]  /*0c30*/  @!P0 IMAD.MOV.U32 R20, RZ, RZ, RZ ;  /* 0x000000ffff148224 */ /* 0x000fe200078e00ff */
[----:B------:R-:W-:Y:S06]  /*0c40*/  @!P0 BRA `(.L_x_11) ;  /* 0x00000000005c8947 */ /* 0x000fec0003800000 */
[----:B------:R-:W-:Y:S02]  /*0c50*/  FSETP.GTU.FTZ.AND P0, PT, |R0|, +INF , PT ;  /* 0x7f8000000000780b */ /* 0x000fe40003f1c200 */
[----:B------:R-:W-:-:S04]  /*0c60*/  FSETP.GTU.FTZ.AND P1, PT, |R3|, +INF , PT ;  /* 0x7f8000000300780b */ /* 0x000fc80003f3c200 */
[----:B------:R-:W-:-:S13]  /*0c70*/  PLOP3.LUT P0, PT, P0, P1, PT, 0xf8, 0x8f ;  /* 0x00000000008f781c */ /* 0x000fda0000703f70 */
[----:B------:R-:W-:Y:S05]  /*0c80*/  @P0 BRA `(.L_x_12) ;  /* 0x00000004004c0947 */ /* 0x000fea0003800000 */
[----:B------:R-:W-:-:S13]  /*0c90*/  LOP3.LUT P0, RZ, R3, 0x7fffffff, R0, 0xc8, !PT ;  /* 0x7fffffff03ff7812 */ /* 0x000fda000780c800 */
[----:B------:R-:W-:Y:S05]  /*0ca0*/  @!P0 BRA `(.L_x_13) ;  /* 0x00000004003c8947 */ /* 0x000fea0003800000 */
[C---:B------:R-:W-:Y:S02]  /*0cb0*/  FSETP.NEU.FTZ.AND P2, PT, |R0|.reuse, +INF , PT ;  /* 0x7f8000000000780b */ /* 0x040fe40003f5d200 */
[----:B------:R-:W-:Y:S02]  /*0cc0*/  FSETP.NEU.FTZ.AND P1, PT, |R3|, +INF , PT ;  /* 0x7f8000000300780b */ /* 0x000fe40003f3d200 */
[----:B------:R-:W-:-:S11]  /*0cd0*/  FSETP.NEU.FTZ.AND P0, PT, |R0|, +INF , PT ;  /* 0x7f8000000000780b */ /* 0x000fd60003f1d200 */
[----:B------:R-:W-:Y:S05]  /*0ce0*/  @!P1 BRA !P2, `(.L_x_13) ;  /* 0x00000004002c9947 */ /* 0x000fea0005000000 */
[----:B------:R-:W-:-:S04]  /*0cf0*/  LOP3.LUT P2, RZ, R0, 0x7fffffff, RZ, 0xc0, !PT ;  /* 0x7fffffff00ff7812 */ /* 0x000fc8000784c0ff */
[----:B------:R-:W-:-:S13]  /*0d00*/  PLOP3.LUT P1, PT, P1, P2, PT, 0x2f, 0xf2 ;  /* 0x0000000000f2781c */ /* 0x000fda0000f24577 */
[----:B------:R-:W-:Y:S05]  /*0d10*/  @P1 BRA `(.L_x_14) ;  /* 0x0000000400181947 */ /* 0x000fea0003800000 */
[----:B------:R-:W-:-:S04]  /*0d20*/  LOP3.LUT P1, RZ, R3, 0x7fffffff, RZ, 0xc0, !PT ;  /* 0x7fffffff03ff7812 */ /* 0x000fc8000782c0ff */
[----:B------:R-:W-:-:S13]  /*0d30*/  PLOP3.LUT P0, PT, P0, P1, PT, 0x2f, 0xf2 ;  /* 0x0000000000f2781c */ /* 0x000fda0000702577 */
[----:B------:R-:W-:Y:S05]  /*0d40*/  @P0 BRA `(.L_x_15) ;  /* 0x0000000400000947 */ /* 0x000fea0003800000 */
[----:B------:R-:W-:Y:S02]  /*0d50*/  ISETP.GE.AND P0, PT, R21, RZ, PT ;  /* 0x000000ff1500720c */ /* 0x000fe40003f06270 */
[----:B------:R-:W-:-:S11]  /*0d60*/  ISETP.GE.AND P1, PT, R22, RZ, PT ;  /* 0x000000ff1600720c */ /* 0x000fd60003f26270 */
[----:B------:R-:W-:Y:S01]  /*0d70*/  @P0 IMAD.MOV.U32 R20, RZ, RZ, RZ ;  /* 0x000000ffff140224 */ /* 0x000fe200078e00ff */
[----:B------:R-:W-:Y:S01]  /*0d80*/  @!P0 MOV R20, 0xffffffc0 ;  /* 0xffffffc000148802 */ /* 0x000fe20000000f00 */
[----:B------:R-:W-:Y:S01]  /*0d90*/  @!P0 FFMA R0, R0, 1.84467440737095516160e+19, RZ ;  /* 0x5f80000000008823 */ /* 0x000fe200000000ff */
[----:B------:R-:W-:-:S03]  /*0da0*/  @!P1 FFMA R3, R3, 1.84467440737095516160e+19, RZ ;  /* 0x5f80000003039823 */ /* 0x000fc600000000ff */
[----:B------:R-:W-:-:S07]  /*0db0*/  @!P1 VIADD R20, R20, 0x40 ;  /* 0x0000004014149836 */ /* 0x000fce0000000000 */
.L_x_11:
[----:B------:R-:W-:Y:S01]  /*0dc0*/  LEA R22, R19, 0xc0800000, 0x17 ;  /* 0xc080000013167811 */ /* 0x000fe200078eb8ff */
[----:B------:R-:W-:Y:S04]  /*0dd0*/  BSSY.RECONVERGENT B3, `(.L_x_16) ;  /* 0x0000036000037945 */ /* 0x000fe80003800200 */
[----:B------:R-:W-:Y:S01]  /*0de0*/  IMAD.IADD R23, R3, 0x1, -R22 ;  /* 0x0000000103177824 */ /* 0x000fe200078e0a16 */
[----:B------:R-:W-:-:S03]  /*0df0*/  IADD3 R22, PT, PT, R24, -0x7f, RZ ;  /* 0xffffff8118167810 */ /* 0x000fc60007ffe0ff */
[----:B------:R0:W1:Y:S01]  /*0e00*/  MUFU.RCP R3, R23 ;  /* 0x0000001700037308 */ /* 0x0000620000001000 */
[----:B------:R-:W-:Y:S01]  /*0e10*/  FADD.FTZ R21, -R23, -RZ ;  /* 0x800000ff17157221 */ /* 0x000fe20000010100 */
[C---:B------:R-:W-:Y:S01]  /*0e20*/  IMAD R0, R22.reuse, -0x800000, R0 ;  /* 0xff80000016007824 */ /* 0x040fe200078e0200 */
[----:B0-----:R-:W-:-:S05]  /*0e30*/  IADD3 R23, PT, PT, R22, 0x7f, -R19 ;  /* 0x0000007f16177810 */ /* 0x001fca0007ffe813 */
[----:B------:R-:W-:Y:S02]  /*0e40*/  IMAD.IADD R23, R23, 0x1, R20 ;  /* 0x0000000117177824 */ /* 0x000fe400078e0214 */
[----:B-1----:R-:W-:-:S04]  /*0e50*/  FFMA R24, R3, R21, 1 ;  /* 0x3f80000003187423 */ /* 0x002fc80000000015 */
[----:B------:R-:W-:-:S04]  /*0e60*/  FFMA R3, R3, R24, R3 ;  /* 0x0000001803037223 */ /* 0x000fc80000000003 */
[----:B------:R-:W-:-:S04]  /*0e70*/  FFMA R24, R0, R3, RZ ;  /* 0x0000000300187223 */ /* 0x000fc800000000ff */
[----:B------:R-:W-:-:S04]  /*0e80*/  FFMA R25, R21, R24, R0 ;  /* 0x0000001815197223 */ /* 0x000fc80000000000 */
[----:B------:R-:W-:-:S04]  /*0e90*/  FFMA R24, R3, R25, R24 ;  /* 0x0000001903187223 */ /* 0x000fc80000000018 */
[----:B------:R-:W-:-:S04]  /*0ea0*/  FFMA R21, R21, R24, R0 ;  /* 0x0000001815157223 */ /* 0x000fc80000000000 */
[----:B------:R-:W-:-:S05]  /*0eb0*/  FFMA R0, R3, R21, R24 ;  /* 0x0000001503007223 */ /* 0x000fca0000000018 */
[----:B------:R-:W-:-:S04]  /*0ec0*/  SHF.R.U32.HI R19, RZ, 0x17, R0 ;  /* 0x00000017ff137819 */ /* 0x000fc80000011600 */
[----:B------:R-:W-:-:S04]  /*0ed0*/  LOP3.LUT R19, R19, 0xff, RZ, 0xc0, !PT ;  /* 0x000000ff13137812 */ /* 0x000fc800078ec0ff */
[----:B------:R-:W-:-:S05]  /*0ee0*/  IADD3 R22, PT, PT, R19, R23, RZ ;  /* 0x0000001713167210 */ /* 0x000fca0007ffe0ff */
[----:B------:R-:W-:-:S05]  /*0ef0*/  VIADD R19, R22, 0xffffffff ;  /* 0xffffffff16137836 */ /* 0x000fca0000000000 */
[----:B------:R-:W-:-:S13]  /*0f00*/  ISETP.GE.U32.AND P0, PT, R19, 0xfe, PT ;  /* 0x000000fe1300780c */ /* 0x000fda0003f06070 */
[----:B------:R-:W-:Y:S05]  /*0f10*/  @!P0 BRA `(.L_x_17) ;  /* 0x0000000000808947 */ /* 0x000fea0003800000 */
[----:B------:R-:W-:-:S13]  /*0f20*/  ISETP.GT.AND P0, PT, R22, 0xfe, PT ;  /* 0x000000fe1600780c */ /* 0x000fda0003f04270 */
[----:B------:R-:W-:Y:S05]  /*0f30*/  @P0 BRA `(.L_x_18) ;  /* 0x00000000006c0947 */ /* 0x000fea0003800000 */
[----:B------:R-:W-:-:S13]  /*0f40*/  ISETP.GE.AND P0, PT, R22, 0x1, PT ;  /* 0x000000011600780c */ /* 0x000fda0003f06270 */
[----:B------:R-:W-:Y:S05]  /*0f50*/  @P0 BRA `(.L_x_19) ;  /* 0x0000000000740947 */ /* 0x000fea0003800000 */
[----:B------:R-:W-:Y:S02]  /*0f60*/  ISETP.GE.AND P0, PT, R22, -0x18, PT ;  /* 0xffffffe81600780c */ /* 0x000fe40003f06270 */
[----:B------:R-:W-:-:S11]  /*0f70*/  LOP3.LUT R0, R0, 0x80000000, RZ, 0xc0, !PT ;  /* 0x8000000000007812 */ /* 0x000fd600078ec0ff */
[----:B------:R-:W-:Y:S05]  /*0f80*/  @!P0 BRA `(.L_x_19) ;  /* 0x0000000000688947 */ /* 0x000fea0003800000 */
[-CC-:B------:R-:W-:Y:S01]  /*0f90*/  FFMA.RZ R19, R3, R21.reuse, R24.reuse ;  /* 0x0000001503137223 */ /* 0x180fe2000000c018 */
[C---:B------:R-:W-:Y:S02]  /*0fa0*/  ISETP.NE.AND P2, PT, R22.reuse, RZ, PT ;  /* 0x000000ff1600720c */ /* 0x040fe40003f45270 */
[C---:B------:R-:W-:Y:S02]  /*0fb0*/  ISETP.NE.AND P1, PT, R22.reuse, RZ, PT ;  /* 0x000000ff1600720c */ /* 0x040fe40003f25270 */
[----:B------:R-:W-:Y:S01]  /*0fc0*/  LOP3.LUT R20, R19, 0x7fffff, RZ, 0xc0, !PT ;  /* 0x007fffff13147812 */ /* 0x000fe200078ec0ff */
[CCC-:B------:R-:W-:Y:S01]  /*0fd0*/  FFMA.RP R19, R3.reuse, R21.reuse, R24.reuse ;  /* 0x0000001503137223 */ /* 0x1c0fe20000008018 */
[----:B------:R-:W-:Y:S01]  /*0fe0*/  FFMA.RM R24, R3, R21, R24 ;  /* 0x0000001503187223 */ /* 0x000fe20000004018 */
[----:B------:R-:W-:Y:S01]  /*0ff0*/  IADD3 R3, PT, PT, R22, 0x20, RZ ;  /* 0x0000002016037810 */ /* 0x000fe20007ffe0ff */
[----:B------:R-:W-:Y:S01]  /*1000*/  IMAD.MOV R21, RZ, RZ, -R22 ;  /* 0x000000ffff157224 */ /* 0x000fe200078e0a16 */
[----:B------:R-:W-:-:S02]  /*1010*/  LOP3.LUT R20, R20, 0x800000, RZ, 0xfc, !PT ;  /* 0x0080000014147812 */ /* 0x000fc400078efcff */
[----:B------:R-:W-:Y:S02]  /*1020*/  FSETP.NEU.FTZ.AND P0, PT, R19, R24, PT ;  /* 0x000000181300720b */ /* 0x000fe40003f1d000 */
[----:B------:R-:W-:Y:S02]  /*1030*/  SHF.L.U32 R3, R20, R3, RZ ;  /* 0x0000000314037219 */ /* 0x000fe400000006ff */
[----:B------:R-:W-:Y:S02]  /*1040*/  SEL R19, R21, RZ, P2 ;  /* 0x000000ff15137207 */ /* 0x000fe40001000000 */
[----:B------:R-:W-:Y:S02]  /*1050*/  ISETP.NE.AND P1, PT, R3, RZ, P1 ;  /* 0x000000ff0300720c */ /* 0x000fe40000f25270 */
[----:B------:R-:W-:Y:S02]  /*1060*/  SHF.R.U32.HI R19, RZ, R19, R20 ;  /* 0x00000013ff137219 */ /* 0x000fe40000011614 */
[----:B------:R-:W-:-:S02]  /*1070*/  PLOP3.LUT P0, PT, P0, P1, PT, 0xf8, 0x8f ;  /* 0x00000000008f781c */ /* 0x000fc40000703f70 */
[----:B------:R-:W-:Y:S02]  /*1080*/  SHF.R.U32.HI R20, RZ, 0x1, R19 ;  /* 0x00000001ff147819 */ /* 0x000fe40000011613 */
[----:B------:R-:W-:-:S04]  /*1090*/  SEL R3, RZ, 0x1, !P0 ;  /* 0x00000001ff037807 */ /* 0x000fc80004000000 */
[----:B------:R-:W-:-:S04]  /*10a0*/  LOP3.LUT R22, R3, 0x1, R20, 0xf8, !PT ;  /* 0x0000000103167812 */ /* 0x000fc800078ef814 */
[----:B------:R-:W-:-:S04]  /*10b0*/  LOP3.LUT R19, R22, R19, RZ, 0xc0, !PT ;  /* 0x0000001316137212 */ /* 0x000fc800078ec0ff */
[----:B------:R-:W-:-:S04]  /*10c0*/  IADD3 R19, PT, PT, R20, R19, RZ ;  /* 0x0000001314137210 */ /* 0x000fc80007ffe0ff */
[----:B------:R-:W-:Y:S01]  /*10d0*/  LOP3.LUT R0, R19, R0, RZ, 0xfc, !PT ;  /* 0x0000000013007212 */ /* 0x000fe200078efcff */
[----:B------:R-:W-:Y:S06]  /*10e0*/  BRA `(.L_x_19) ;  /* 0x0000000000107947 */ /* 0x000fec0003800000 */
.L_x_18:
[----:B------:R-:W-:-:S04]  /*10f0*/  LOP3.LUT R0, R0, 0x80000000, RZ, 0xc0, !PT ;  /* 0x8000000000007812 */ /* 0x000fc800078ec0ff */
[----:B------:R-:W-:Y:S01]  /*1100*/  LOP3.LUT R0, R0, 0x7f800000, RZ, 0xfc, !PT ;  /* 0x7f80000000007812 */ /* 0x000fe200078efcff */
[----:B------:R-:W-:Y:S06]  /*1110*/  BRA `(.L_x_19) ;  /* 0x0000000000047947 */ /* 0x000fec0003800000 */
.L_x_17:
[----:B------:R-:W-:-:S07]  /*1120*/  IMAD R0, R23, 0x800000, R0 ;  /* 0x0080000017007824 */ /* 0x000fce00078e0200 */
.L_x_19:
[----:B------:R-:W-:Y:S05]  /*1130*/  BSYNC.RECONVERGENT B3 ;  /* 0x0000000000037941 */ /* 0x000fea0003800200 */
.L_x_16:
[----:B------:R-:W-:Y:S05]  /*1140*/  BRA `(.L_x_20) ;  /* 0x0000000000207947 */ /* 0x000fea0003800000 */
.L_x_15:
[----:B------:R-:W-:-:S04]  /*1150*/  LOP3.LUT R0, R3, 0x80000000, R0, 0x48, !PT ;  /* 0x8000000003007812 */ /* 0x000fc800078e4800 */
[----:B------:R-:W-:Y:S01]  /*1160*/  LOP3.LUT R0, R0, 0x7f800000, RZ, 0xfc, !PT ;  /* 0x7f80000000007812 */ /* 0x000fe200078efcff */
[----:B------:R-:W-:Y:S06]  /*1170*/  BRA `(.L_x_20) ;  /* 0x0000000000147947 */ /* 0x000fec0003800000 */
.L_x_14:
[----:B------:R-:W-:Y:S01]  /*1180*/  LOP3.LUT R0, R3, 0x80000000, R0, 0x48, !PT ;  /* 0x8000000003007812 */ /* 0x000fe200078e4800 */
[----:B------:R-:W-:Y:S06]  /*1190*/  BRA `(.L_x_20) ;  /* 0x00000000000c7947 */ /* 0x000fec0003800000 */
.L_x_13:
[----:B------:R-:W0:Y:S01]  /*11a0*/  MUFU.RSQ R0, -QNAN ;  /* 0xffc0000000007908 */ /* 0x000e220000001400 */
[----:B------:R-:W-:Y:S05]  /*11b0*/  BRA `(.L_x_20) ;  /* 0x0000000000047947 */ /* 0x000fea0003800000 */
.L_x_12:
[----:B------:R-:W-:-:S07]  /*11c0*/  FADD.FTZ R0, R0, R3 ;  /* 0x0000000300007221 */ /* 0x000fce0000010000 */
.L_x_20:
[----:B------:R-:W-:Y:S05]  /*11d0*/  BSYNC.RECONVERGENT B2 ;  /* 0x0000000000027941 */ /* 0x000fea0003800200 */
.L_x_10:
[----:B------:R-:W-:-:S04]  /*11e0*/  HFMA2 R3, -RZ, RZ, 0, 0 ;  /* 0x00000000ff037431 */ /* 0x000fc800000001ff */
[----:B0-----:R-:W-:Y:S05]  /*11f0*/  RET.REL.NODEC R2 `(_Z23trilinear_interpolationiiPiPfS0_S0_S0_S0_) ;  /* 0xffffffec02807950 */ /* 0x001fea0003c3ffff */
.L_x_21:
[----:B------:R-:W-:-:S00]  /*1200*/  BRA `(.L_x_21) ;  /* 0xfffffffc00fc7947 */ /* 0x000fc0000383ffff */
[----:B------:R-:W-:-:S00]  /*1210*/  NOP ;  /* 0x0000000000007918 */ /* 0x000fc00000000000 */
        /* <DEDUP_REMOVED lines=14> */
.L_x_22:


//--------------------- .nv.shared.reserved.0     --------------------------
	.section	.nv.shared.reserved.0,"aw",@nobits
	.weak		__nv_reservedSMEM_offset_0_alias
	.size		__nv_reservedSMEM_offset_0_alias, 0, 64
	.other		__nv_reservedSMEM_offset_0_alias,@"STO_CUDA_RESERVED_SHARED STV_DEFAULT"
__nv_reservedSMEM_offset_0_alias:
	.zero		0
	.zero		64


//--------------------- .nv.constant0._Z23trilinear_interpolationiiPiPfS0_S0_S0_S0_ --------------------------
	.section	.nv.constant0._Z23trilinear_interpolationiiPiPfS0_S0_S0_S0_,"a",@progbits
	.sectionflags	@""
	.align	4
.nv.constant0._Z23trilinear_interpolationiiPiPfS0_S0_S0_S0_:
	.zero		952


//--------------------- SYMBOLS --------------------------

	.type		.nv.reservedSmem.offset0,@object
	.size		.nv.reservedSmem.offset0,0x4
